//
// Generated by NVIDIA NVVM Compiler
//
// Compiler Build ID: CL-36424714
// Cuda compilation tools, release 13.0, V13.0.88
// Based on NVVM 20.0.0
//

.version 9.0
.target sm_100
.address_size 64

	// .globl	_Z10threadCodeifP4axisPf

.visible .entry _Z10threadCodeifP4axisPf(
	.param .u32 _Z10threadCodeifP4axisPf_param_0,
	.param .f32 _Z10threadCodeifP4axisPf_param_1,
	.param .u64 .ptr .align 1 _Z10threadCodeifP4axisPf_param_2,
	.param .u64 .ptr .align 1 _Z10threadCodeifP4axisPf_param_3
)
{
	.reg .pred 	%p<53>;
	.reg .b32 	%r<52>;
	.reg .b32 	%f<453>;
	.reg .b64 	%rd<35>;

	ld.param.u32 	%r30, [_Z10threadCodeifP4axisPf_param_0];
	ld.param.f32 	%f84, [_Z10threadCodeifP4axisPf_param_1];
	ld.param.u64 	%rd17, [_Z10threadCodeifP4axisPf_param_2];
	ld.param.u64 	%rd16, [_Z10threadCodeifP4axisPf_param_3];
	cvta.to.global.u64 	%rd1, %rd17;
	mov.u32 	%r31, %ctaid.x;
	mov.u32 	%r32, %tid.x;
	shl.b32 	%r33, %r31, 8;
	add.s32 	%r1, %r33, %r32;
	setp.ge.s32 	%p1, %r1, %r30;
	@%p1 bra 	$L__BB0_89;
	setp.lt.s32 	%p2, %r1, 1;
	mov.f32 	%f408, 0f00000000;
	mov.b32 	%r49, 0;
	@%p2 bra 	$L__BB0_42;
	mul.wide.u32 	%rd18, %r1, 16;
	add.s64 	%rd19, %rd1, %rd18;
	ld.global.f32 	%f1, [%rd19];
	ld.global.f32 	%f2, [%rd19+4];
	ld.global.f32 	%f3, [%rd19+8];
	min.s32 	%r36, %r1, %r30;
	max.s32 	%r49, %r36, 1;
	and.b32  	%r3, %r49, 7;
	setp.lt.s32 	%p3, %r36, 8;
	mov.b32 	%r43, 0;
	mov.f32 	%f408, 0f00000000;
	@%p3 bra 	$L__BB0_21;
	and.b32  	%r43, %r49, 2147483640;
	neg.s32 	%r41, %r43;
	add.s64 	%rd33, %rd1, 64;
	mov.f32 	%f408, 0f00000000;
$L__BB0_4:
	.pragma "nounroll";
	ld.global.f32 	%f89, [%rd33+-64];
	sub.f32 	%f90, %f1, %f89;
	ld.global.f32 	%f91, [%rd33+-60];
	sub.f32 	%f92, %f2, %f91;
	mul.f32 	%f93, %f92, %f92;
	fma.rn.f32 	%f94, %f90, %f90, %f93;
	ld.global.f32 	%f95, [%rd33+-56];
	sub.f32 	%f96, %f3, %f95;
	fma.rn.f32 	%f97, %f96, %f96, %f94;
	setp.gtu.f32 	%p4, %f97, %f84;
	@%p4 bra 	$L__BB0_6;
	ld.global.f32 	%f98, [%rd33+-52];
	add.f32 	%f408, %f408, %f98;
$L__BB0_6:
	ld.global.f32 	%f99, [%rd33+-48];
	sub.f32 	%f100, %f1, %f99;
	ld.global.f32 	%f101, [%rd33+-44];
	sub.f32 	%f102, %f2, %f101;
	mul.f32 	%f103, %f102, %f102;
	fma.rn.f32 	%f104, %f100, %f100, %f103;
	ld.global.f32 	%f105, [%rd33+-40];
	sub.f32 	%f106, %f3, %f105;
	fma.rn.f32 	%f107, %f106, %f106, %f104;
	setp.gtu.f32 	%p5, %f107, %f84;
	@%p5 bra 	$L__BB0_8;
	ld.global.f32 	%f108, [%rd33+-36];
	add.f32 	%f408, %f408, %f108;
$L__BB0_8:
	ld.global.f32 	%f109, [%rd33+-32];
	sub.f32 	%f110, %f1, %f109;
	ld.global.f32 	%f111, [%rd33+-28];
	sub.f32 	%f112, %f2, %f111;
	mul.f32 	%f113, %f112, %f112;
	fma.rn.f32 	%f114, %f110, %f110, %f113;
	ld.global.f32 	%f115, [%rd33+-24];
	sub.f32 	%f116, %f3, %f115;
	fma.rn.f32 	%f117, %f116, %f116, %f114;
	setp.gtu.f32 	%p6, %f117, %f84;
	@%p6 bra 	$L__BB0_10;
	ld.global.f32 	%f118, [%rd33+-20];
	add.f32 	%f408, %f408, %f118;
$L__BB0_10:
	ld.global.f32 	%f119, [%rd33+-16];
	sub.f32 	%f120, %f1, %f119;
	ld.global.f32 	%f121, [%rd33+-12];
	sub.f32 	%f122, %f2, %f121;
	mul.f32 	%f123, %f122, %f122;
	fma.rn.f32 	%f124, %f120, %f120, %f123;
	ld.global.f32 	%f125, [%rd33+-8];
	sub.f32 	%f126, %f3, %f125;
	fma.rn.f32 	%f127, %f126, %f126, %f124;
	setp.gtu.f32 	%p7, %f127, %f84;
	@%p7 bra 	$L__BB0_12;
	ld.global.f32 	%f128, [%rd33+-4];
	add.f32 	%f408, %f408, %f128;
$L__BB0_12:
	ld.global.f32 	%f129, [%rd33];
	sub.f32 	%f130, %f1, %f129;
	ld.global.f32 	%f131, [%rd33+4];
	sub.f32 	%f132, %f2, %f131;
	mul.f32 	%f133, %f132, %f132;
	fma.rn.f32 	%f134, %f130, %f130, %f133;
	ld.global.f32 	%f135, [%rd33+8];
	sub.f32 	%f136, %f3, %f135;
	fma.rn.f32 	%f137, %f136, %f136, %f134;
	setp.gtu.f32 	%p8, %f137, %f84;
	@%p8 bra 	$L__BB0_14;
	ld.global.f32 	%f138, [%rd33+12];
	add.f32 	%f408, %f408, %f138;
$L__BB0_14:
	ld.global.f32 	%f139, [%rd33+16];
	sub.f32 	%f140, %f1, %f139;
	ld.global.f32 	%f141, [%rd33+20];
	sub.f32 	%f142, %f2, %f141;
	mul.f32 	%f143, %f142, %f142;
	fma.rn.f32 	%f144, %f140, %f140, %f143;
	ld.global.f32 	%f145, [%rd33+24];
	sub.f32 	%f146, %f3, %f145;
	fma.rn.f32 	%f147, %f146, %f146, %f144;
	setp.gtu.f32 	%p9, %f147, %f84;
	@%p9 bra 	$L__BB0_16;
	ld.global.f32 	%f148, [%rd33+28];
	add.f32 	%f408, %f408, %f148;
$L__BB0_16:
	ld.global.f32 	%f149, [%rd33+32];
	sub.f32 	%f150, %f1, %f149;
	ld.global.f32 	%f151, [%rd33+36];
	sub.f32 	%f152, %f2, %f151;
	mul.f32 	%f153, %f152, %f152;
	fma.rn.f32 	%f154, %f150, %f150, %f153;
	ld.global.f32 	%f155, [%rd33+40];
	sub.f32 	%f156, %f3, %f155;
	fma.rn.f32 	%f157, %f156, %f156, %f154;
	setp.gtu.f32 	%p10, %f157, %f84;
	@%p10 bra 	$L__BB0_18;
	ld.global.f32 	%f158, [%rd33+44];
	add.f32 	%f408, %f408, %f158;
$L__BB0_18:
	ld.global.f32 	%f159, [%rd33+48];
	sub.f32 	%f160, %f1, %f159;
	ld.global.f32 	%f161, [%rd33+52];
	sub.f32 	%f162, %f2, %f161;
	mul.f32 	%f163, %f162, %f162;
	fma.rn.f32 	%f164, %f160, %f160, %f163;
	ld.global.f32 	%f165, [%rd33+56];
	sub.f32 	%f166, %f3, %f165;
	fma.rn.f32 	%f167, %f166, %f166, %f164;
	setp.gtu.f32 	%p11, %f167, %f84;
	@%p11 bra 	$L__BB0_20;
	ld.global.f32 	%f168, [%rd33+60];
	add.f32 	%f408, %f408, %f168;
$L__BB0_20:
	add.s32 	%r41, %r41, 8;
	add.s64 	%rd33, %rd33, 128;
	setp.ne.s32 	%p12, %r41, 0;
	@%p12 bra 	$L__BB0_4;
$L__BB0_21:
	setp.eq.s32 	%p13, %r3, 0;
	@%p13 bra 	$L__BB0_42;
	and.b32  	%r9, %r49, 3;
	setp.lt.u32 	%p14, %r3, 4;
	@%p14 bra 	$L__BB0_32;
	mul.wide.u32 	%rd20, %r43, 16;
	add.s64 	%rd5, %rd1, %rd20;
	ld.global.f32 	%f170, [%rd5];
	sub.f32 	%f171, %f1, %f170;
	ld.global.f32 	%f172, [%rd5+4];
	sub.f32 	%f173, %f2, %f172;
	mul.f32 	%f174, %f173, %f173;
	fma.rn.f32 	%f175, %f171, %f171, %f174;
	ld.global.f32 	%f176, [%rd5+8];
	sub.f32 	%f177, %f3, %f176;
	fma.rn.f32 	%f178, %f177, %f177, %f175;
	setp.gtu.f32 	%p15, %f178, %f84;
	@%p15 bra 	$L__BB0_25;
	ld.global.f32 	%f179, [%rd5+12];
	add.f32 	%f408, %f408, %f179;
$L__BB0_25:
	ld.global.f32 	%f180, [%rd5+16];
	sub.f32 	%f181, %f1, %f180;
	ld.global.f32 	%f182, [%rd5+20];
	sub.f32 	%f183, %f2, %f182;
	mul.f32 	%f184, %f183, %f183;
	fma.rn.f32 	%f185, %f181, %f181, %f184;
	ld.global.f32 	%f186, [%rd5+24];
	sub.f32 	%f187, %f3, %f186;
	fma.rn.f32 	%f188, %f187, %f187, %f185;
	setp.gtu.f32 	%p16, %f188, %f84;
	@%p16 bra 	$L__BB0_27;
	ld.global.f32 	%f189, [%rd5+28];
	add.f32 	%f408, %f408, %f189;
$L__BB0_27:
	ld.global.f32 	%f190, [%rd5+32];
	sub.f32 	%f191, %f1, %f190;
	ld.global.f32 	%f192, [%rd5+36];
	sub.f32 	%f193, %f2, %f192;
	mul.f32 	%f194, %f193, %f193;
	fma.rn.f32 	%f195, %f191, %f191, %f194;
	ld.global.f32 	%f196, [%rd5+40];
	sub.f32 	%f197, %f3, %f196;
	fma.rn.f32 	%f198, %f197, %f197, %f195;
	setp.gtu.f32 	%p17, %f198, %f84;
	@%p17 bra 	$L__BB0_29;
	ld.global.f32 	%f199, [%rd5+44];
	add.f32 	%f408, %f408, %f199;
$L__BB0_29:
	ld.global.f32 	%f200, [%rd5+48];
	sub.f32 	%f201, %f1, %f200;
	ld.global.f32 	%f202, [%rd5+52];
	sub.f32 	%f203, %f2, %f202;
	mul.f32 	%f204, %f203, %f203;
	fma.rn.f32 	%f205, %f201, %f201, %f204;
	ld.global.f32 	%f206, [%rd5+56];
	sub.f32 	%f207, %f3, %f206;
	fma.rn.f32 	%f208, %f207, %f207, %f205;
	setp.gtu.f32 	%p18, %f208, %f84;
	@%p18 bra 	$L__BB0_31;
	ld.global.f32 	%f209, [%rd5+60];
	add.f32 	%f408, %f408, %f209;
$L__BB0_31:
	add.s32 	%r43, %r43, 4;
$L__BB0_32:
	setp.eq.s32 	%p19, %r9, 0;
	@%p19 bra 	$L__BB0_42;
	setp.eq.s32 	%p20, %r9, 1;
	@%p20 bra 	$L__BB0_39;
	mul.wide.u32 	%rd21, %r43, 16;
	add.s64 	%rd6, %rd1, %rd21;
	ld.global.f32 	%f211, [%rd6];
	sub.f32 	%f212, %f1, %f211;
	ld.global.f32 	%f213, [%rd6+4];
	sub.f32 	%f214, %f2, %f213;
	mul.f32 	%f215, %f214, %f214;
	fma.rn.f32 	%f216, %f212, %f212, %f215;
	ld.global.f32 	%f217, [%rd6+8];
	sub.f32 	%f218, %f3, %f217;
	fma.rn.f32 	%f219, %f218, %f218, %f216;
	setp.gtu.f32 	%p21, %f219, %f84;
	@%p21 bra 	$L__BB0_36;
	ld.global.f32 	%f220, [%rd6+12];
	add.f32 	%f408, %f408, %f220;
$L__BB0_36:
	ld.global.f32 	%f221, [%rd6+16];
	sub.f32 	%f222, %f1, %f221;
	ld.global.f32 	%f223, [%rd6+20];
	sub.f32 	%f224, %f2, %f223;
	mul.f32 	%f225, %f224, %f224;
	fma.rn.f32 	%f226, %f222, %f222, %f225;
	ld.global.f32 	%f227, [%rd6+24];
	sub.f32 	%f228, %f3, %f227;
	fma.rn.f32 	%f229, %f228, %f228, %f226;
	setp.gtu.f32 	%p22, %f229, %f84;
	@%p22 bra 	$L__BB0_38;
	ld.global.f32 	%f230, [%rd6+28];
	add.f32 	%f408, %f408, %f230;
$L__BB0_38:
	add.s32 	%r43, %r43, 2;
$L__BB0_39:
	and.b32  	%r37, %r49, 1;
	setp.eq.b32 	%p23, %r37, 1;
	not.pred 	%p24, %p23;
	@%p24 bra 	$L__BB0_42;
	mul.wide.u32 	%rd22, %r43, 16;
	add.s64 	%rd7, %rd1, %rd22;
	ld.global.f32 	%f231, [%rd7];
	sub.f32 	%f232, %f1, %f231;
	ld.global.f32 	%f233, [%rd7+4];
	sub.f32 	%f234, %f2, %f233;
	mul.f32 	%f235, %f234, %f234;
	fma.rn.f32 	%f236, %f232, %f232, %f235;
	ld.global.f32 	%f237, [%rd7+8];
	sub.f32 	%f238, %f3, %f237;
	fma.rn.f32 	%f239, %f238, %f238, %f236;
	setp.gtu.f32 	%p25, %f239, %f84;
	@%p25 bra 	$L__BB0_42;
	ld.global.f32 	%f240, [%rd7+12];
	add.f32 	%f408, %f408, %f240;
$L__BB0_42:
	setp.ge.s32 	%p26, %r49, %r30;
	mul.wide.s32 	%rd23, %r1, 16;
	add.s64 	%rd8, %rd1, %rd23;
	@%p26 bra 	$L__BB0_47;
	setp.eq.s32 	%p27, %r49, %r1;
	@%p27 bra 	$L__BB0_46;
	mul.wide.u32 	%rd24, %r49, 16;
	add.s64 	%rd9, %rd1, %rd24;
	ld.global.f32 	%f241, [%rd8];
	ld.global.f32 	%f242, [%rd9];
	sub.f32 	%f243, %f241, %f242;
	ld.global.f32 	%f244, [%rd8+4];
	ld.global.f32 	%f245, [%rd9+4];
	sub.f32 	%f246, %f244, %f245;
	mul.f32 	%f247, %f246, %f246;
	fma.rn.f32 	%f248, %f243, %f243, %f247;
	ld.global.f32 	%f249, [%rd8+8];
	ld.global.f32 	%f250, [%rd9+8];
	sub.f32 	%f251, %f249, %f250;
	fma.rn.f32 	%f252, %f251, %f251, %f248;
	setp.gtu.f32 	%p28, %f252, %f84;
	@%p28 bra 	$L__BB0_46;
	ld.global.f32 	%f253, [%rd9+12];
	add.f32 	%f408, %f408, %f253;
$L__BB0_46:
	add.s32 	%r49, %r49, 1;
$L__BB0_47:
	setp.ge.s32 	%p29, %r49, %r30;
	@%p29 bra 	$L__BB0_88;
	ld.global.f32 	%f44, [%rd8];
	ld.global.f32 	%f45, [%rd8+4];
	ld.global.f32 	%f46, [%rd8+8];
	sub.s32 	%r17, %r30, %r49;
	and.b32  	%r18, %r17, 7;
	sub.s32 	%r38, %r49, %r30;
	setp.gt.u32 	%p30, %r38, -8;
	@%p30 bra 	$L__BB0_67;
	and.b32  	%r39, %r17, -8;
	neg.s32 	%r47, %r39;
	mul.wide.u32 	%rd25, %r49, 16;
	add.s64 	%rd26, %rd25, %rd1;
	add.s64 	%rd34, %rd26, 64;
$L__BB0_50:
	.pragma "nounroll";
	ld.global.f32 	%f255, [%rd34+-64];
	sub.f32 	%f256, %f44, %f255;
	ld.global.f32 	%f257, [%rd34+-60];
	sub.f32 	%f258, %f45, %f257;
	mul.f32 	%f259, %f258, %f258;
	fma.rn.f32 	%f260, %f256, %f256, %f259;
	ld.global.f32 	%f261, [%rd34+-56];
	sub.f32 	%f262, %f46, %f261;
	fma.rn.f32 	%f263, %f262, %f262, %f260;
	setp.gtu.f32 	%p31, %f263, %f84;
	@%p31 bra 	$L__BB0_52;
	ld.global.f32 	%f264, [%rd34+-52];
	add.f32 	%f408, %f408, %f264;
$L__BB0_52:
	ld.global.f32 	%f265, [%rd34+-48];
	sub.f32 	%f266, %f44, %f265;
	ld.global.f32 	%f267, [%rd34+-44];
	sub.f32 	%f268, %f45, %f267;
	mul.f32 	%f269, %f268, %f268;
	fma.rn.f32 	%f270, %f266, %f266, %f269;
	ld.global.f32 	%f271, [%rd34+-40];
	sub.f32 	%f272, %f46, %f271;
	fma.rn.f32 	%f273, %f272, %f272, %f270;
	setp.gtu.f32 	%p32, %f273, %f84;
	@%p32 bra 	$L__BB0_54;
	ld.global.f32 	%f274, [%rd34+-36];
	add.f32 	%f408, %f408, %f274;
$L__BB0_54:
	ld.global.f32 	%f275, [%rd34+-32];
	sub.f32 	%f276, %f44, %f275;
	ld.global.f32 	%f277, [%rd34+-28];
	sub.f32 	%f278, %f45, %f277;
	mul.f32 	%f279, %f278, %f278;
	fma.rn.f32 	%f280, %f276, %f276, %f279;
	ld.global.f32 	%f281, [%rd34+-24];
	sub.f32 	%f282, %f46, %f281;
	fma.rn.f32 	%f283, %f282, %f282, %f280;
	setp.gtu.f32 	%p33, %f283, %f84;
	@%p33 bra 	$L__BB0_56;
	ld.global.f32 	%f284, [%rd34+-20];
	add.f32 	%f408, %f408, %f284;
$L__BB0_56:
	ld.global.f32 	%f285, [%rd34+-16];
	sub.f32 	%f286, %f44, %f285;
	ld.global.f32 	%f287, [%rd34+-12];
	sub.f32 	%f288, %f45, %f287;
	mul.f32 	%f289, %f288, %f288;
	fma.rn.f32 	%f290, %f286, %f286, %f289;
	ld.global.f32 	%f291, [%rd34+-8];
	sub.f32 	%f292, %f46, %f291;
	fma.rn.f32 	%f293, %f292, %f292, %f290;
	setp.gtu.f32 	%p34, %f293, %f84;
	@%p34 bra 	$L__BB0_58;
	ld.global.f32 	%f294, [%rd34+-4];
	add.f32 	%f408, %f408, %f294;
$L__BB0_58:
	ld.global.f32 	%f295, [%rd34];
	sub.f32 	%f296, %f44, %f295;
	ld.global.f32 	%f297, [%rd34+4];
	sub.f32 	%f298, %f45, %f297;
	mul.f32 	%f299, %f298, %f298;
	fma.rn.f32 	%f300, %f296, %f296, %f299;
	ld.global.f32 	%f301, [%rd34+8];
	sub.f32 	%f302, %f46, %f301;
	fma.rn.f32 	%f303, %f302, %f302, %f300;
	setp.gtu.f32 	%p35, %f303, %f84;
	@%p35 bra 	$L__BB0_60;
	ld.global.f32 	%f304, [%rd34+12];
	add.f32 	%f408, %f408, %f304;
$L__BB0_60:
	ld.global.f32 	%f305, [%rd34+16];
	sub.f32 	%f306, %f44, %f305;
	ld.global.f32 	%f307, [%rd34+20];
	sub.f32 	%f308, %f45, %f307;
	mul.f32 	%f309, %f308, %f308;
	fma.rn.f32 	%f310, %f306, %f306, %f309;
	ld.global.f32 	%f311, [%rd34+24];
	sub.f32 	%f312, %f46, %f311;
	fma.rn.f32 	%f313, %f312, %f312, %f310;
	setp.gtu.f32 	%p36, %f313, %f84;
	@%p36 bra 	$L__BB0_62;
	ld.global.f32 	%f314, [%rd34+28];
	add.f32 	%f408, %f408, %f314;
$L__BB0_62:
	ld.global.f32 	%f315, [%rd34+32];
	sub.f32 	%f316, %f44, %f315;
	ld.global.f32 	%f317, [%rd34+36];
	sub.f32 	%f318, %f45, %f317;
	mul.f32 	%f319, %f318, %f318;
	fma.rn.f32 	%f320, %f316, %f316, %f319;
	ld.global.f32 	%f321, [%rd34+40];
	sub.f32 	%f322, %f46, %f321;
	fma.rn.f32 	%f323, %f322, %f322, %f320;
	setp.gtu.f32 	%p37, %f323, %f84;
	@%p37 bra 	$L__BB0_64;
	ld.global.f32 	%f324, [%rd34+44];
	add.f32 	%f408, %f408, %f324;
$L__BB0_64:
	ld.global.f32 	%f325, [%rd34+48];
	sub.f32 	%f326, %f44, %f325;
	ld.global.f32 	%f327, [%rd34+52];
	sub.f32 	%f328, %f45, %f327;
	mul.f32 	%f329, %f328, %f328;
	fma.rn.f32 	%f330, %f326, %f326, %f329;
	ld.global.f32 	%f331, [%rd34+56];
	sub.f32 	%f332, %f46, %f331;
	fma.rn.f32 	%f333, %f332, %f332, %f330;
	setp.gtu.f32 	%p38, %f333, %f84;
	@%p38 bra 	$L__BB0_66;
	ld.global.f32 	%f334, [%rd34+60];
	add.f32 	%f408, %f408, %f334;
$L__BB0_66:
	add.s32 	%r49, %r49, 8;
	add.s32 	%r47, %r47, 8;
	add.s64 	%rd34, %rd34, 128;
	setp.ne.s32 	%p39, %r47, 0;
	@%p39 bra 	$L__BB0_50;
$L__BB0_67:
	setp.eq.s32 	%p40, %r18, 0;
	@%p40 bra 	$L__BB0_88;
	and.b32  	%r25, %r17, 3;
	setp.lt.u32 	%p41, %r18, 4;
	@%p41 bra 	$L__BB0_78;
	mul.wide.u32 	%rd27, %r49, 16;
	add.s64 	%rd13, %rd1, %rd27;
	ld.global.f32 	%f336, [%rd13];
	sub.f32 	%f337, %f44, %f336;
	ld.global.f32 	%f338, [%rd13+4];
	sub.f32 	%f339, %f45, %f338;
	mul.f32 	%f340, %f339, %f339;
	fma.rn.f32 	%f341, %f337, %f337, %f340;
	ld.global.f32 	%f342, [%rd13+8];
	sub.f32 	%f343, %f46, %f342;
	fma.rn.f32 	%f344, %f343, %f343, %f341;
	setp.gtu.f32 	%p42, %f344, %f84;
	@%p42 bra 	$L__BB0_71;
	ld.global.f32 	%f345, [%rd13+12];
	add.f32 	%f408, %f408, %f345;
$L__BB0_71:
	ld.global.f32 	%f346, [%rd13+16];
	sub.f32 	%f347, %f44, %f346;
	ld.global.f32 	%f348, [%rd13+20];
	sub.f32 	%f349, %f45, %f348;
	mul.f32 	%f350, %f349, %f349;
	fma.rn.f32 	%f351, %f347, %f347, %f350;
	ld.global.f32 	%f352, [%rd13+24];
	sub.f32 	%f353, %f46, %f352;
	fma.rn.f32 	%f354, %f353, %f353, %f351;
	setp.gtu.f32 	%p43, %f354, %f84;
	@%p43 bra 	$L__BB0_73;
	ld.global.f32 	%f355, [%rd13+28];
	add.f32 	%f408, %f408, %f355;
$L__BB0_73:
	ld.global.f32 	%f356, [%rd13+32];
	sub.f32 	%f357, %f44, %f356;
	ld.global.f32 	%f358, [%rd13+36];
	sub.f32 	%f359, %f45, %f358;
	mul.f32 	%f360, %f359, %f359;
	fma.rn.f32 	%f361, %f357, %f357, %f360;
	ld.global.f32 	%f362, [%rd13+40];
	sub.f32 	%f363, %f46, %f362;
	fma.rn.f32 	%f364, %f363, %f363, %f361;
	setp.gtu.f32 	%p44, %f364, %f84;
	@%p44 bra 	$L__BB0_75;
	ld.global.f32 	%f365, [%rd13+44];
	add.f32 	%f408, %f408, %f365;
$L__BB0_75:
	ld.global.f32 	%f366, [%rd13+48];
	sub.f32 	%f367, %f44, %f366;
	ld.global.f32 	%f368, [%rd13+52];
	sub.f32 	%f369, %f45, %f368;
	mul.f32 	%f370, %f369, %f369;
	fma.rn.f32 	%f371, %f367, %f367, %f370;
	ld.global.f32 	%f372, [%rd13+56];
	sub.f32 	%f373, %f46, %f372;
	fma.rn.f32 	%f374, %f373, %f373, %f371;
	setp.gtu.f32 	%p45, %f374, %f84;
	@%p45 bra 	$L__BB0_77;
	ld.global.f32 	%f375, [%rd13+60];
	add.f32 	%f408, %f408, %f375;
$L__BB0_77:
	add.s32 	%r49, %r49, 4;
$L__BB0_78:
	setp.eq.s32 	%p46, %r25, 0;
	@%p46 bra 	$L__BB0_88;
	setp.eq.s32 	%p47, %r25, 1;
	@%p47 bra 	$L__BB0_85;
	mul.wide.u32 	%rd28, %r49, 16;
	add.s64 	%rd14, %rd1, %rd28;
	ld.global.f32 	%f377, [%rd14];
	sub.f32 	%f378, %f44, %f377;
	ld.global.f32 	%f379, [%rd14+4];
	sub.f32 	%f380, %f45, %f379;
	mul.f32 	%f381, %f380, %f380;
	fma.rn.f32 	%f382, %f378, %f378, %f381;
	ld.global.f32 	%f383, [%rd14+8];
	sub.f32 	%f384, %f46, %f383;
	fma.rn.f32 	%f385, %f384, %f384, %f382;
	setp.gtu.f32 	%p48, %f385, %f84;
	@%p48 bra 	$L__BB0_82;
	ld.global.f32 	%f386, [%rd14+12];
	add.f32 	%f408, %f408, %f386;
$L__BB0_82:
	ld.global.f32 	%f387, [%rd14+16];
	sub.f32 	%f388, %f44, %f387;
	ld.global.f32 	%f389, [%rd14+20];
	sub.f32 	%f390, %f45, %f389;
	mul.f32 	%f391, %f390, %f390;
	fma.rn.f32 	%f392, %f388, %f388, %f391;
	ld.global.f32 	%f393, [%rd14+24];
	sub.f32 	%f394, %f46, %f393;
	fma.rn.f32 	%f395, %f394, %f394, %f392;
	setp.gtu.f32 	%p49, %f395, %f84;
	@%p49 bra 	$L__BB0_84;
	ld.global.f32 	%f396, [%rd14+28];
	add.f32 	%f408, %f408, %f396;
$L__BB0_84:
	add.s32 	%r49, %r49, 2;
$L__BB0_85:
	and.b32  	%r40, %r17, 1;
	setp.eq.b32 	%p50, %r40, 1;
	not.pred 	%p51, %p50;
	@%p51 bra 	$L__BB0_88;
	mul.wide.u32 	%rd29, %r49, 16;
	add.s64 	%rd15, %rd1, %rd29;
	ld.global.f32 	%f397, [%rd15];
	sub.f32 	%f398, %f44, %f397;
	ld.global.f32 	%f399, [%rd15+4];
	sub.f32 	%f400, %f45, %f399;
	mul.f32 	%f401, %f400, %f400;
	fma.rn.f32 	%f402, %f398, %f398, %f401;
	ld.global.f32 	%f403, [%rd15+8];
	sub.f32 	%f404, %f46, %f403;
	fma.rn.f32 	%f405, %f404, %f404, %f402;
	setp.gtu.f32 	%p52, %f405, %f84;
	@%p52 bra 	$L__BB0_88;
	ld.global.f32 	%f406, [%rd15+12];
	add.f32 	%f408, %f408, %f406;
$L__BB0_88:
	cvta.to.global.u64 	%rd30, %rd16;
	mul.wide.s32 	%rd31, %r1, 4;
	add.s64 	%rd32, %rd30, %rd31;
	st.global.f32 	[%rd32], %f408;
$L__BB0_89:
	ret;

}


// ===== COMPILED SASS (sm_100) =====

	.target	sm_100

	.elftype	@"ET_EXEC"


//--------------------- .note.nv.tkinfo           --------------------------
	.section	.note.nv.tkinfo,"",@"SHT_NOTE"
	.sectionflags	@"SHF_NOTE_NV_TKINFO"
	.tkinfo
        /*0018*/ 	.word	0x00000002
        /*0030*/ 	.string	""
        /*0030*/ 	.string	"ptxas"
        /*0030*/ 	.string	"Cuda compilation tools, release 13.0, V13.0.88"
        /*0030*/ 	.string	"Build cuda_13.0.r13.0/compiler.36424714_0"
        /*0030*/ 	.string	"-arch sm_100 -m 64 "



//--------------------- .note.nv.cuinfo           --------------------------
	.section	.note.nv.cuinfo,"",@"SHT_NOTE"
	.sectionflags	@"SHF_NOTE_NV_CUINFO"
        /*0018*/ 	.short	0x0002
        /*001a*/ 	.short	0x0064
        /*001c*/ 	.short	0x0082
	.zero		2


//--------------------- .nv.info                  --------------------------
	.section	.nv.info,"",@"SHT_CUDA_INFO"
	.align	4


	//----- nvinfo : EIATTR_REGCOUNT
	.align		4
        /*0000*/ 	.byte	0x04, 0x2f
        /*0002*/ 	.short	(.L_1 - .L_0)
	.align		4
.L_0:
        /*0004*/ 	.word	index@(_Z10threadCodeifP4axisPf)
        /*0008*/ 	.word	0x00000020


	//----- nvinfo : EIATTR_FRAME_SIZE
	.align		4
.L_1:
        /*000c*/ 	.byte	0x04, 0x11
        /*000e*/ 	.short	(.L_3 - .L_2)
	.align		4
.L_2:
        /*0010*/ 	.word	index@(_Z10threadCodeifP4axisPf)
        /*0014*/ 	.word	0x00000000


	//----- nvinfo : EIATTR_MIN_STACK_SIZE
	.align		4
.L_3:
        /*0018*/ 	.byte	0x04, 0x12
        /*001a*/ 	.short	(.L_5 - .L_4)
	.align		4
.L_4:
        /*001c*/ 	.word	index@(_Z10threadCodeifP4axisPf)
        /*0020*/ 	.word	0x00000000
.L_5:


//--------------------- .nv.compat                --------------------------
	.section	.nv.compat,"",@"SHT_CUDA_COMPAT_INFO"
	.align	4
        /*0000*/ 	.byte	0x02, 0x09, 0x00, 0x00, 0x02, 0x02, 0x01, 0x00, 0x02, 0x05, 0x05, 0x00, 0x03, 0x07, 0x01, 0x01
        /*0010*/ 	.byte	0x02, 0x03, 0x00, 0x00, 0x02, 0x06, 0x01, 0x00, 0x04, 0x0b, 0x08, 0x00, 0x09, 0x00, 0x00, 0x00
        /*0020*/ 	.byte	0x00, 0x00, 0x00, 0x00


//--------------------- .nv.info._Z10threadCodeifP4axisPf --------------------------
	.section	.nv.info._Z10threadCodeifP4axisPf,"",@"SHT_CUDA_INFO"
	.sectionflags	@""
	.align	4


	//----- nvinfo : EIATTR_CUDA_API_VERSION
	.align		4
        /*0000*/ 	.byte	0x04, 0x37
        /*0002*/ 	.short	(.L_7 - .L_6)
.L_6:
        /*0004*/ 	.word	0x00000082


	//----- nvinfo : EIATTR_KPARAM_INFO
	.align		4
.L_7:
        /*0008*/ 	.byte	0x04, 0x17
        /*000a*/ 	.short	(.L_9 - .L_8)
.L_8:
        /*000c*/ 	.word	0x00000000
        /*0010*/ 	.short	0x0003
        /*0012*/ 	.short	0x0010
        /*0014*/ 	.byte	0x00, 0xf5, 0x21, 0x00


	//----- nvinfo : EIATTR_KPARAM_INFO
	.align		4
.L_9:
        /*0018*/ 	.byte	0x04, 0x17
        /*001a*/ 	.short	(.L_11 - .L_10)
.L_10:
        /*001c*/ 	.word	0x00000000
        /*0020*/ 	.short	0x0002
        /*0022*/ 	.short	0x0008
        /*0024*/ 	.byte	0x00, 0xf5, 0x21, 0x00


	//----- nvinfo : EIATTR_KPARAM_INFO
	.align		4
.L_11:
        /*0028*/ 	.byte	0x04, 0x17
        /*002a*/ 	.short	(.L_13 - .L_12)
.L_12:
        /*002c*/ 	.word	0x00000000
        /*0030*/ 	.short	0x0001
        /*0032*/ 	.short	0x0004
        /*0034*/ 	.byte	0x00, 0xf0, 0x11, 0x00


	//----- nvinfo : EIATTR_KPARAM_INFO
	.align		4
.L_13:
        /*0038*/ 	.byte	0x04, 0x17
        /*003a*/ 	.short	(.L_15 - .L_14)
.L_14:
        /*003c*/ 	.word	0x00000000
        /*0040*/ 	.short	0x0000
        /*0042*/ 	.short	0x0000
        /*0044*/ 	.byte	0x00, 0xf0, 0x11, 0x00


	//----- nvinfo : EIATTR_SPARSE_MMA_MASK
	.align		4
.L_15:
        /*0048*/ 	.byte	0x03, 0x50
        /*004a*/ 	.short	0x0000


	//----- nvinfo : EIATTR_MAXREG_COUNT
	.align		4
        /*004c*/ 	.byte	0x03, 0x1b
        /*004e*/ 	.short	0x00ff


	//----- nvinfo : EIATTR_MERCURY_ISA_VERSION
	.align		4
        /*0050*/ 	.byte	0x03, 0x5f
        /*0052*/ 	.short	0x0101


	//----- nvinfo : EIATTR_VRC_CTA_INIT_COUNT
	.align		4
        /*0054*/ 	.byte	0x02, 0x4a
	.zero		1
	.zero		1


	//----- nvinfo : EIATTR_EXIT_INSTR_OFFSETS
	.align		4
        /*0058*/ 	.byte	0x04, 0x1c
        /*005a*/ 	.short	(.L_17 - .L_16)


	//   ....[0]....
.L_16:
        /*005c*/ 	.word	0x00000060


	//   ....[1]....
        /*0060*/ 	.word	0x00002070


	//----- nvinfo : EIATTR_CRS_STACK_SIZE
	.align		4
.L_17:
        /*0064*/ 	.byte	0x04, 0x1e
        /*0066*/ 	.short	(.L_19 - .L_18)
.L_18:
        /*0068*/ 	.word	0x00000000


	//----- nvinfo : EIATTR_CBANK_PARAM_SIZE
	.align		4
.L_19:
        /*006c*/ 	.byte	0x03, 0x19
        /*006e*/ 	.short	0x0018


	//----- nvinfo : EIATTR_PARAM_CBANK
	.align		4
        /*0070*/ 	.byte	0x04, 0x0a
        /*0072*/ 	.short	(.L_21 - .L_20)
	.align		4
.L_20:
        /*0074*/ 	.word	index@(.nv.constant0._Z10threadCodeifP4axisPf)
        /*0078*/ 	.short	0x0380
        /*007a*/ 	.short	0x0018


	//----- nvinfo : EIATTR_SW_WAR
	.align		4
.L_21:
        /*007c*/ 	.byte	0x04, 0x36
        /*007e*/ 	.short	(.L_23 - .L_22)
.L_22:
        /*0080*/ 	.word	0x00000008
.L_23:


//--------------------- .nv.callgraph             --------------------------
	.section	.nv.callgraph,"",@"SHT_CUDA_CALLGRAPH"
	.align	4
	.sectionentsize	8
	.align		4
        /*0000*/ 	.word	0x00000000
	.align		4
        /*0004*/ 	.word	0xffffffff
	.align		4
        /*0008*/ 	.word	0x00000000
	.align		4
        /*000c*/ 	.word	0xfffffffe
	.align		4
        /*0010*/ 	.word	0x00000000
	.align		4
        /*0014*/ 	.word	0xfffffffd
	.align		4
        /*0018*/ 	.word	0x00000000
	.align		4
        /*001c*/ 	.word	0xfffffffc


//--------------------- .text._Z10threadCodeifP4axisPf --------------------------
	.section	.text._Z10threadCodeifP4axisPf,"ax",@progbits
	.align	128
        .global         _Z10threadCodeifP4axisPf
        .type           _Z10threadCodeifP4axisPf,@function
        .size           _Z10threadCodeifP4axisPf,(.L_x_21 - _Z10threadCodeifP4axisPf)
        .other          _Z10threadCodeifP4axisPf,@"STO_CUDA_ENTRY STV_DEFAULT"
_Z10threadCodeifP4axisPf:
.text._Z10threadCodeifP4axisPf:
[----:B------:R-:W-:Y:S01]  /*0000*/  LDC R1, c[0x0][0x37c] ;  /* 0x0000df00ff017b82 */ /* 0x000fe20000000800 */
[----:B------:R-:W0:Y:S01]  /*0010*/  S2R R5, SR_CTAID.X ;  /* 0x0000000000057919 */ /* 0x000e220000002500 */
[----:B------:R-:W1:Y:S01]  /*0020*/  LDCU UR8, c[0x0][0x380] ;  /* 0x00007000ff0877ac */ /* 0x000e620008000800 */
[----:B------:R-:W0:Y:S02]  /*0030*/  S2R R0, SR_TID.X ;  /* 0x0000000000007919 */ /* 0x000e240000002100 */
[----:B0-----:R-:W-:-:S04]  /*0040*/  LEA R5, R5, R0, 0x8 ;  /* 0x0000000005057211 */ /* 0x001fc800078e40ff */
[----:B-1----:R-:W-:-:S13]  /*0050*/  ISETP.GE.AND P0, PT, R5, UR8, PT ;  /* 0x0000000805007c0c */ /* 0x002fda000bf06270 */
[----:B------:R-:W-:Y:S05]  /*0060*/  @P0 EXIT ;  /* 0x000000000000094d */ /* 0x000fea0003800000 */
[----:B------:R-:W-:Y:S01]  /*0070*/  ISETP.GE.AND P0, PT, R5, 0x1, PT ;  /* 0x000000010500780c */ /* 0x000fe20003f06270 */
[----:B------:R-:W0:Y:S01]  /*0080*/  LDCU.64 UR6, c[0x0][0x358] ;  /* 0x00006b00ff0677ac */ /* 0x000e220008000a00 */
[----:B------:R-:W-:Y:S01]  /*0090*/  BSSY.RECONVERGENT B0, `(.L_x_0) ;  /* 0x00000f2000007945 */ /* 0x000fe20003800200 */
[----:B------:R-:W-:Y:S01]  /*00a0*/  HFMA2 R4, -RZ, RZ, 0, 0 ;  /* 0x00000000ff047431 */ /* 0x000fe200000001ff */
[----:B------:R-:W-:Y:S01]  /*00b0*/  MOV R0, RZ ;  /* 0x000000ff00007202 */ /* 0x000fe20000000f00 */
[----:B------:R-:W1:Y:S08]  /*00c0*/  LDCU UR9, c[0x0][0x384] ;  /* 0x00007080ff0977ac */ /* 0x000e700008000800 */
[----:B------:R-:W-:Y:S05]  /*00d0*/  @!P0 BRA `(.L_x_1) ;  /* 0x0000000c00b48947 */ /* 0x000fea0003800000 */
[----:B------:R-:W2:Y:S02]  /*00e0*/  LDC.64 R2, c[0x0][0x388] ;  /* 0x0000e200ff027b82 */ /* 0x000ea40000000a00 */
[----:B--2---:R-:W-:-:S05]  /*00f0*/  IMAD.WIDE.U32 R2, R5, 0x10, R2 ;  /* 0x0000001005027825 */ /* 0x004fca00078e0002 */
[----:B0-----:R0:W5:Y:S04]  /*0100*/  LDG.E R6, desc[UR6][R2.64] ;  /* 0x0000000602067981 */ /* 0x001168000c1e1900 */
[----:B------:R0:W5:Y:S04]  /*0110*/  LDG.E R7, desc[UR6][R2.64+0x4] ;  /* 0x0000040602077981 */ /* 0x000168000c1e1900 */
[----:B------:R0:W5:Y:S01]  /*0120*/  LDG.E R8, desc[UR6][R2.64+0x8] ;  /* 0x0000080602087981 */ /* 0x000162000c1e1900 */
[----:B------:R-:W-:Y:S01]  /*0130*/  VIMNMX R4, PT, PT, R5, UR8, PT ;  /* 0x0000000805047c48 */ /* 0x000fe2000bfe0100 */
[----:B------:R-:W-:Y:S01]  /*0140*/  BSSY.RECONVERGENT B1, `(.L_x_2) ;  /* 0x0000077000017945 */ /* 0x000fe20003800200 */
[----:B------:R-:W-:-:S02]  /*0150*/  MOV R10, RZ ;  /* 0x000000ff000a7202 */ /* 0x000fc40000000f00 */
[C---:B------:R-:W-:Y:S02]  /*0160*/  ISETP.GE.AND P1, PT, R4.reuse, 0x8, PT ;  /* 0x000000080400780c */ /* 0x040fe40003f26270 */
[----:B------:R-:W-:Y:S02]  /*0170*/  VIMNMX R0, PT, PT, R4, 0x1, !PT ;  /* 0x0000000104007848 */ /* 0x000fe40007fe0100 */
[----:B------:R-:W-:Y:S02]  /*0180*/  MOV R4, RZ ;  /* 0x000000ff00047202 */ /* 0x000fe40000000f00 */
[----:B------:R-:W-:-:S04]  /*0190*/  LOP3.LUT R9, R0, 0x7, RZ, 0xc0, !PT ;  /* 0x0000000700097812 */ /* 0x000fc800078ec0ff */
[----:B------:R-:W-:-:S03]  /*01a0*/  ISETP.NE.AND P0, PT, R9, RZ, PT ;  /* 0x000000ff0900720c */ /* 0x000fc60003f05270 */
[----:B0-----:R-:W-:Y:S10]  /*01b0*/  @!P1 BRA `(.L_x_3) ;  /* 0x0000000400bc9947 */ /* 0x001ff40003800000 */
[----:B------:R-:W0:Y:S01]  /*01c0*/  LDCU.64 UR4, c[0x0][0x388] ;  /* 0x00007100ff0477ac */ /* 0x000e220008000a00 */
[----:B------:R-:W-:Y:S01]  /*01d0*/  LOP3.LUT R10, R0, 0x7ffffff8, RZ, 0xc0, !PT ;  /* 0x7ffffff8000a7812 */ /* 0x000fe200078ec0ff */
[----:B------:R-:W-:-:S03]  /*01e0*/  HFMA2 R4, -RZ, RZ, 0, 0 ;  /* 0x00000000ff047431 */ /* 0x000fc600000001ff */
[----:B------:R-:W-:Y:S01]  /*01f0*/  IADD3 R11, PT, PT, -R10, RZ, RZ ;  /* 0x000000ff0a0b7210 */ /* 0x000fe20007ffe1ff */
[----:B0-----:R-:W-:-:S04]  /*0200*/  UIADD3 UR4, UP0, UPT, UR4, 0x40, URZ ;  /* 0x0000004004047890 */ /* 0x001fc8000ff1e0ff */
[----:B------:R-:W-:Y:S02]  /*0210*/  UIADD3.X UR5, UPT, UPT, URZ, UR5, URZ, UP0, !UPT ;  /* 0x00000005ff057290 */ /* 0x000fe400087fe4ff */
[----:B------:R-:W-:-:S04]  /*0220*/  MOV R12, UR4 ;  /* 0x00000004000c7c02 */ /* 0x000fc80008000f00 */
[----:B------:R-:W-:-:S07]  /*0230*/  MOV R13, UR5 ;  /* 0x00000005000d7c02 */ /* 0x000fce0008000f00 */
.L_x_4:
[----:B------:R-:W-:Y:S02]  /*0240*/  MOV R2, R12 ;  /* 0x0000000c00027202 */ /* 0x000fe40000000f00 */
[----:B------:R-:W-:-:S05]  /*0250*/  MOV R3, R13 ;  /* 0x0000000d00037202 */ /* 0x000fca0000000f00 */
[----:B------:R-:W2:Y:S04]  /*0260*/  LDG.E R12, desc[UR6][R2.64+-0x3c] ;  /* 0xffffc406020c7981 */ /* 0x000ea8000c1e1900 */
[----:B------:R-:W3:Y:S04]  /*0270*/  LDG.E R15, desc[UR6][R2.64+-0x40] ;  /* 0xffffc006020f7981 */ /* 0x000ee8000c1e1900 */
[----:B------:R-:W4:Y:S04]  /*0280*/  LDG.E R16, desc[UR6][R2.64+-0x2c] ;  /* 0xffffd40602107981 */ /* 0x000f28000c1e1900 */
        /* <DEDUP_REMOVED lines=8> */
[----:B------:R-:W4:Y:S01]  /*0310*/  LDG.E R13, desc[UR6][R2.64+-0x8] ;  /* 0xfffff806020d7981 */ /* 0x000f22000c1e1900 */
[----:B--2--5:R-:W-:Y:S01]  /*0320*/  FADD R12, R7, -R12 ;  /* 0x8000000c070c7221 */ /* 0x024fe20000000000 */
[----:B---3--:R-:W-:-:S03]  /*0330*/  FADD R15, R6, -R15 ;  /* 0x8000000f060f7221 */ /* 0x008fc60000000000 */
[----:B------:R-:W-:Y:S01]  /*0340*/  FMUL R12, R12, R12 ;  /* 0x0000000c0c0c7220 */ /* 0x000fe20000400000 */
[----:B----4-:R-:W-:-:S03]  /*0350*/  FADD R16, R7, -R16 ;  /* 0x8000001007107221 */ /* 0x010fc60000000000 */
[----:B------:R-:W-:Y:S02]  /*0360*/  FFMA R12, R15, R15, R12 ;  /* 0x0000000f0f0c7223 */ /* 0x000fe4000000000c */
[----:B------:R-:W2:Y:S01]  /*0370*/  LDG.E R15, desc[UR6][R2.64] ;  /* 0x00000006020f7981 */ /* 0x000ea2000c1e1900 */
[----:B------:R-:W-:Y:S01]  /*0380*/  FADD R23, R8, -R23 ;  /* 0x8000001708177221 */ /* 0x000fe20000000000 */
[----:B------:R-:W-:Y:S01]  /*0390*/  FMUL R16, R16, R16 ;  /* 0x0000001010107220 */ /* 0x000fe20000400000 */
[C---:B------:R-:W-:Y:S02]  /*03a0*/  FADD R27, R6.reuse, -R27 ;  /* 0x8000001b061b7221 */ /* 0x040fe40000000000 */
[----:B------:R-:W-:Y:S02]  /*03b0*/  FFMA R23, R23, R23, R12 ;  /* 0x0000001717177223 */ /* 0x000fe4000000000c */
[----:B------:R-:W3:Y:S01]  /*03c0*/  LDG.E R12, desc[UR6][R2.64+0x4] ;  /* 0x00000406020c7981 */ /* 0x000ee2000c1e1900 */
[----:B------:R-:W-:Y:S01]  /*03d0*/  FADD R14, R7, -R14 ;  /* 0x8000000e070e7221 */ /* 0x000fe20000000000 */
[----:B------:R-:W-:Y:S01]  /*03e0*/  FFMA R16, R27, R27, R16 ;  /* 0x0000001b1b107223 */ /* 0x000fe20000000010 */
[----:B------:R-:W-:-:S02]  /*03f0*/  FADD R19, R6, -R19 ;  /* 0x8000001306137221 */ /* 0x000fc40000000000 */
[----:B------:R-:W-:Y:S01]  /*0400*/  FMUL R14, R14, R14 ;  /* 0x0000000e0e0e7220 */ /* 0x000fe20000400000 */
[----:B------:R-:W-:-:S03]  /*0410*/  FADD R17, R8, -R17 ;  /* 0x8000001108117221 */ /* 0x000fc60000000000 */
[----:B------:R-:W-:Y:S01]  /*0420*/  FFMA R22, R19, R19, R14 ;  /* 0x0000001313167223 */ /* 0x000fe2000000000e */
[----:B-1----:R-:W-:Y:S01]  /*0430*/  FSETP.GTU.AND P1, PT, R23, UR9, PT ;  /* 0x0000000917007c0b */ /* 0x002fe2000bf2c000 */
[----:B------:R-:W4:Y:S01]  /*0440*/  LDG.E R19, desc[UR6][R2.64+0x8] ;  /* 0x0000080602137981 */ /* 0x000f22000c1e1900 */
[----:B------:R-:W-:Y:S01]  /*0450*/  FFMA R20, R17, R17, R16 ;  /* 0x0000001111147223 */ /* 0x000fe20000000010 */
[----:B------:R-:W-:Y:S02]  /*0460*/  FADD R23, R8, -R21 ;  /* 0x8000001508177221 */ /* 0x000fe40000000000 */
[----:B------:R-:W4:Y:S01]  /*0470*/  LDG.E R16, desc[UR6][R2.64+0x14] ;  /* 0x0000140602107981 */ /* 0x000f22000c1e1900 */
[----:B------:R-:W-:-:S03]  /*0480*/  FADD R24, R7, -R18 ;  /* 0x8000001207187221 */ /* 0x000fc60000000000 */
[----:B------:R-:W4:Y:S01]  /*0490*/  LDG.E R17, desc[UR6][R2.64+0x10] ;  /* 0x0000100602117981 */ /* 0x000f22000c1e1900 */
[----:B------:R-:W-:-:S03]  /*04a0*/  FFMA R22, R23, R23, R22 ;  /* 0x0000001717167223 */ /* 0x000fc60000000016 */
[----:B------:R-:W4:Y:S01]  /*04b0*/  LDG.E R14, desc[UR6][R2.64+0x24] ;  /* 0x00002406020e7981 */ /* 0x000f22000c1e1900 */
[----:B------:R-:W-:Y:S01]  /*04c0*/  FSETP.GTU.AND P6, PT, R20, UR9, PT ;  /* 0x0000000914007c0b */ /* 0x000fe2000bfcc000 */
[----:B------:R-:W-:Y:S02]  /*04d0*/  FMUL R29, R24, R24 ;  /* 0x00000018181d7220 */ /* 0x000fe40000400000 */
[----:B------:R-:W4:Y:S01]  /*04e0*/  LDG.E R21, desc[UR6][R2.64+0x20] ;  /* 0x0000200602157981 */ /* 0x000f22000c1e1900 */
[----:B------:R-:W-:-:S03]  /*04f0*/  FADD R20, R6, -R25 ;  /* 0x8000001906147221 */ /* 0x000fc60000000000 */
[----:B------:R-:W4:Y:S04]  /*0500*/  LDG.E R23, desc[UR6][R2.64+0x18] ;  /* 0x0000180602177981 */ /* 0x000f28000c1e1900 */
[----:B------:R-:W4:Y:S01]  /*0510*/  LDG.E R18, desc[UR6][R2.64+0x34] ;  /* 0x0000340602127981 */ /* 0x000f22000c1e1900 */
[----:B------:R-:W-:-:S03]  /*0520*/  FSETP.GTU.AND P5, PT, R22, UR9, PT ;  /* 0x0000000916007c0b */ /* 0x000fc6000bfac000 */
[----:B------:R-:W4:Y:S01]  /*0530*/  LDG.E R25, desc[UR6][R2.64+0x28] ;  /* 0x0000280602197981 */ /* 0x000f22000c1e1900 */
[----:B------:R-:W-:-:S03]  /*0540*/  FFMA R20, R20, R20, R29 ;  /* 0x0000001414147223 */ /* 0x000fc6000000001d */
[----:B------:R-:W4:Y:S01]  /*0550*/  LDG.E R27, desc[UR6][R2.64+0x30] ;  /* 0x00003006021b7981 */ /* 0x000f22000c1e1900 */
[----:B------:R-:W-:-:S03]  /*0560*/  FADD R22, R8, -R13 ;  /* 0x8000000d08167221 */ /* 0x000fc60000000000 */
[----:B------:R-:W4:Y:S04]  /*0570*/  LDG.E R29, desc[UR6][R2.64+0x38] ;  /* 0x00003806021d7981 */ /* 0x000f28000c1e1900 */
[----:B------:R-:W4:Y:S01]  /*0580*/  @!P1 LDG.E R13, desc[UR6][R2.64+-0x34] ;  /* 0xffffcc06020d9981 */ /* 0x000f22000c1e1900 */
[----:B------:R-:W-:-:S03]  /*0590*/  FFMA R22, R22, R22, R20 ;  /* 0x0000001616167223 */ /* 0x000fc60000000014 */
[----:B------:R-:W4:Y:S02]  /*05a0*/  @!P6 LDG.E R20, desc[UR6][R2.64+-0x24] ;  /* 0xffffdc060214e981 */ /* 0x000f24000c1e1900 */
[----:B------:R-:W-:Y:S01]  /*05b0*/  FSETP.GTU.AND P4, PT, R22, UR9, PT ;  /* 0x0000000916007c0b */ /* 0x000fe2000bf8c000 */
[----:B--2---:R-:W-:Y:S01]  /*05c0*/  FADD R15, R6, -R15 ;  /* 0x8000000f060f7221 */ /* 0x004fe20000000000 */
[----:B---3--:R-:W-:-:S04]  /*05d0*/  FADD R12, R7, -R12 ;  /* 0x8000000c070c7221 */ /* 0x008fc80000000000 */
[----:B------:R-:W-:-:S04]  /*05e0*/  FMUL R12, R12, R12 ;  /* 0x0000000c0c0c7220 */ /* 0x000fc80000400000 */
[----:B------:R-:W-:Y:S02]  /*05f0*/  FFMA R12, R15, R15, R12 ;  /* 0x0000000f0f0c7223 */ /* 0x000fe4000000000c */
[----:B------:R-:W2:Y:S01]  /*0600*/  @!P5 LDG.E R15, desc[UR6][R2.64+-0x14] ;  /* 0xffffec06020fd981 */ /* 0x000ea2000c1e1900 */
[----:B----4-:R-:W-:Y:S01]  /*0610*/  FADD R19, R8, -R19 ;  /* 0x8000001308137221 */ /* 0x010fe20000000000 */
[----:B------:R-:W-:-:S03]  /*0620*/  FADD R16, R7, -R16 ;  /* 0x8000001007107221 */ /* 0x000fc60000000000 */
[----:B------:R-:W-:Y:S01]  /*0630*/  FFMA R12, R19, R19, R12 ;  /* 0x00000013130c7223 */ /* 0x000fe2000000000c */
[----:B------:R-:W-:Y:S01]  /*0640*/  FADD R17, R6, -R17 ;  /* 0x8000001106117221 */ /* 0x000fe20000000000 */
[----:B------:R-:W-:Y:S01]  /*0650*/  FMUL R16, R16, R16 ;  /* 0x0000001010107220 */ /* 0x000fe20000400000 */
[----:B------:R-:W-:-:S03]  /*0660*/  FADD R14, R7, -R14 ;  /* 0x8000000e070e7221 */ /* 0x000fc60000000000 */
[----:B------:R-:W-:Y:S01]  /*0670*/  FFMA R16, R17, R17, R16 ;  /* 0x0000001111107223 */ /* 0x000fe20000000010 */
[----:B------:R-:W-:Y:S01]  /*0680*/  FSETP.GTU.AND P3, PT, R12, UR9, PT ;  /* 0x000000090c007c0b */ /* 0x000fe2000bf6c000 */
[----:B------:R-:W-:Y:S01]  /*0690*/  FADD R21, R6, -R21 ;  /* 0x8000001506157221 */ /* 0x000fe20000000000 */
[----:B------:R-:W-:Y:S01]  /*06a0*/  FMUL R14, R14, R14 ;  /* 0x0000000e0e0e7220 */ /* 0x000fe20000400000 */
[----:B------:R-:W-:Y:S01]  /*06b0*/  FADD R23, R8, -R23 ;  /* 0x8000001708177221 */ /* 0x000fe20000000000 */
[----:B------:R-:W-:Y:S02]  /*06c0*/  FADD R18, R7, -R18 ;  /* 0x8000001207127221 */ /* 0x000fe40000000000 */
[----:B------:R-:W-:Y:S01]  /*06d0*/  FFMA R14, R21, R21, R14 ;  /* 0x00000015150e7223 */ /* 0x000fe2000000000e */
[----:B------:R-:W-:-:S06]  /*06e0*/  FFMA R16, R23, R23, R16 ;  /* 0x0000001717107223 */ /* 0x000fcc0000000010 */
[----:B------:R-:W3:Y:S01]  /*06f0*/  @!P3 LDG.E R17, desc[UR6][R2.64+0xc] ;  /* 0x00000c060211b981 */ /* 0x000ee2000c1e1900 */
[----:B------:R-:W-:Y:S01]  /*0700*/  FADD R25, R8, -R25 ;  /* 0x8000001908197221 */ /* 0x000fe20000000000 */
[----:B------:R-:W-:Y:S01]  /*0710*/  FMUL R18, R18, R18 ;  /* 0x0000001212127220 */ /* 0x000fe20000400000 */
[----:B------:R-:W-:Y:S02]  /*0720*/  FADD R27, R6, -R27 ;  /* 0x8000001b061b7221 */ /* 0x000fe40000000000 */
[----:B------:R-:W-:Y:S01]  /*0730*/  FFMA R14, R25, R25, R14 ;  /* 0x00000019190e7223 */ /* 0x000fe2000000000e */
[----:B------:R-:W-:Y:S01]  /*0740*/  FSETP.GTU.AND P2, PT, R16, UR9, PT ;  /* 0x0000000910007c0b */ /* 0x000fe2000bf4c000 */
[----:B------:R-:W-:Y:S01]  /*0750*/  FFMA R18, R27, R27, R18 ;  /* 0x0000001b1b127223 */ /* 0x000fe20000000012 */
[----:B------:R-:W-:Y:S01]  /*0760*/  FADD R29, R8, -R29 ;  /* 0x8000001d081d7221 */ /* 0x000fe20000000000 */
[----:B------:R-:W-:Y:S02]  /*0770*/  @!P1 FADD R4, R4, R13 ;  /* 0x0000000d04049221 */ /* 0x000fe40000000000 */
[----:B------:R-:W4:Y:S01]  /*0780*/  @!P4 LDG.E R13, desc[UR6][R2.64+-0x4] ;  /* 0xfffffc06020dc981 */ /* 0x000f22000c1e1900 */
[----:B------:R-:W-:Y:S01]  /*0790*/  FFMA R18, R29, R29, R18 ;  /* 0x0000001d1d127223 */ /* 0x000fe20000000012 */
[----:B------:R-:W-:Y:S01]  /*07a0*/  FSETP.GTU.AND P1, PT, R14, UR9, PT ;  /* 0x000000090e007c0b */ /* 0x000fe2000bf2c000 */
[----:B------:R-:W-:-:S05]  /*07b0*/  @!P6 FADD R4, R4, R20 ;  /* 0x000000140404e221 */ /* 0x000fca0000000000 */
[----:B------:R-:W3:Y:S01]  /*07c0*/  @!P2 LDG.E R19, desc[UR6][R2.64+0x1c] ;  /* 0x00001c060213a981 */ /* 0x000ee2000c1e1900 */
[----:B------:R-:W-:-:S06]  /*07d0*/  FSETP.GTU.AND P6, PT, R18, UR9, PT ;  /* 0x0000000912007c0b */ /* 0x000fcc000bfcc000 */
[----:B------:R-:W3:Y:S07]  /*07e0*/  @!P1 LDG.E R21, desc[UR6][R2.64+0x2c] ;  /* 0x00002c0602159981 */ /* 0x000eee000c1e1900 */
[----:B------:R-:W3:Y:S01]  /*07f0*/  @!P6 LDG.E R23, desc[UR6][R2.64+0x3c] ;  /* 0x00003c060217e981 */ /* 0x000ee2000c1e1900 */
[----:B------:R-:W-:Y:S01]  /*0800*/  IADD3 R11, PT, PT, R11, 0x8, RZ ;  /* 0x000000080b0b7810 */ /* 0x000fe20007ffe0ff */
[----:B--2---:R-:W-:-:S04]  /*0810*/  @!P5 FADD R4, R4, R15 ;  /* 0x0000000f0404d221 */ /* 0x004fc80000000000 */
[----:B----4-:R-:W-:-:S04]  /*0820*/  @!P4 FADD R4, R4, R13 ;  /* 0x0000000d0404c221 */ /* 0x010fc80000000000 */
[----:B---3--:R-:W-:Y:S01]  /*0830*/  @!P3 FADD R4, R4, R17 ;  /* 0x000000110404b221 */ /* 0x008fe20000000000 */
[----:B------:R-:W-:-:S03]  /*0840*/  ISETP.NE.AND P3, PT, R11, RZ, PT ;  /* 0x000000ff0b00720c */ /* 0x000fc60003f65270 */
[----:B------:R-:W-:Y:S01]  /*0850*/  @!P2 FADD R4, R4, R19 ;  /* 0x000000130404a221 */ /* 0x000fe20000000000 */
[----:B------:R-:W-:-:S03]  /*0860*/  IADD3 R12, P2, PT, R2, 0x80, RZ ;  /* 0x00000080020c7810 */ /* 0x000fc60007f5e0ff */
[----:B------:R-:W-:Y:S01]  /*0870*/  @!P1 FADD R4, R4, R21 ;  /* 0x0000001504049221 */ /* 0x000fe20000000000 */
[----:B------:R-:W-:-:S03]  /*0880*/  IADD3.X R13, PT, PT, RZ, R3, RZ, P2, !PT ;  /* 0x00000003ff0d7210 */ /* 0x000fc600017fe4ff */
[----:B------:R-:W-:Y:S02]  /*0890*/  @!P6 FADD R4, R4, R23 ;  /* 0x000000170404e221 */ /* 0x000fe40000000000 */
[----:B------:R-:W-:Y:S05]  /*08a0*/  @P3 BRA `(.L_x_4) ;  /* 0xfffffff800643947 */ /* 0x000fea000383ffff */
.L_x_3:
[----:B-1----:R-:W-:Y:S05]  /*08b0*/  BSYNC.RECONVERGENT B1 ;  /* 0x0000000000017941 */ /* 0x002fea0003800200 */
.L_x_2:
[----:B------:R-:W-:Y:S05]  /*08c0*/  @!P0 BRA `(.L_x_1) ;  /* 0x0000000400b88947 */ /* 0x000fea0003800000 */
[----:B------:R-:W-:Y:S01]  /*08d0*/  ISETP.GE.U32.AND P0, PT, R9, 0x4, PT ;  /* 0x000000040900780c */ /* 0x000fe20003f06070 */
[----:B------:R-:W-:Y:S01]  /*08e0*/  BSSY.RECONVERGENT B1, `(.L_x_5) ;  /* 0x0000038000017945 */ /* 0x000fe20003800200 */
[----:B------:R-:W-:-:S04]  /*08f0*/  LOP3.LUT R16, R0, 0x3, RZ, 0xc0, !PT ;  /* 0x0000000300107812 */ /* 0x000fc800078ec0ff */
[----:B------:R-:W-:-:S07]  /*0900*/  ISETP.NE.AND P4, PT, R16, RZ, PT ;  /* 0x000000ff1000720c */ /* 0x000fce0003f85270 */
[----:B------:R-:W-:Y:S06]  /*0910*/  @!P0 BRA `(.L_x_6) ;  /* 0x0000000000d08947 */ /* 0x000fec0003800000 */
[----:B------:R-:W0:Y:S01]  /*0920*/  LDC.64 R2, c[0x0][0x388] ;  /* 0x0000e200ff027b82 */ /* 0x000e220000000a00 */
[----:B------:R-:W1:Y:S01]  /*0930*/  LDCU UR4, c[0x0][0x384] ;  /* 0x00007080ff0477ac */ /* 0x000e620008000800 */
[----:B0-----:R-:W-:-:S05]  /*0940*/  IMAD.WIDE.U32 R2, R10, 0x10, R2 ;  /* 0x000000100a027825 */ /* 0x001fca00078e0002 */
        /* <DEDUP_REMOVED lines=16> */
[----:B------:R-:W-:Y:S01]  /*0a50*/  FFMA R14, R19, R19, R14 ;  /* 0x00000013130e7223 */ /* 0x000fe2000000000e */
[----:B------:R-:W-:Y:S01]  /*0a60*/  FADD R21, R8, -R21 ;  /* 0x8000001508157221 */ /* 0x000fe20000000000 */
[----:B------:R-:W-:Y:S01]  /*0a70*/  FMUL R18, R18, R18 ;  /* 0x0000001212127220 */ /* 0x000fe20000400000 */
[----:B------:R-:W-:Y:S01]  /*0a80*/  FADD R20, R7, -R20 ;  /* 0x8000001407147221 */ /* 0x000fe20000000000 */
[----:B------:R-:W-:-:S03]  /*0a90*/  FADD R23, R6, -R23 ;  /* 0x8000001706177221 */ /* 0x000fc60000000000 */
[----:B------:R-:W-:Y:S01]  /*0aa0*/  FMUL R20, R20, R20 ;  /* 0x0000001414147220 */ /* 0x000fe20000400000 */
[----:B------:R-:W-:Y:S01]  /*0ab0*/  FFMA R14, R21, R21, R14 ;  /* 0x00000015150e7223 */ /* 0x000fe2000000000e */
[----:B------:R-:W-:Y:S01]  /*0ac0*/  FADD R17, R6, -R17 ;  /* 0x8000001106117221 */ /* 0x000fe20000000000 */
[----:B------:R-:W-:Y:S01]  /*0ad0*/  FFMA R18, R23, R23, R18 ;  /* 0x0000001717127223 */ /* 0x000fe20000000012 */
[----:B------:R-:W-:Y:S01]  /*0ae0*/  FADD R12, R7, -R12 ;  /* 0x8000000c070c7221 */ /* 0x000fe20000000000 */
[----:B------:R-:W-:Y:S01]  /*0af0*/  FADD R11, R8, -R11 ;  /* 0x8000000b080b7221 */ /* 0x000fe20000000000 */
[----:B------:R-:W-:Y:S02]  /*0b00*/  FFMA R20, R17, R17, R20 ;  /* 0x0000001111147223 */ /* 0x000fe40000000014 */
[----:B------:R-:W-:Y:S01]  /*0b10*/  FMUL R12, R12, R12 ;  /* 0x0000000c0c0c7220 */ /* 0x000fe20000400000 */
[----:B-1----:R-:W-:Y:S01]  /*0b20*/  FSETP.GTU.AND P0, PT, R14, UR4, PT ;  /* 0x000000040e007c0b */ /* 0x002fe2000bf0c000 */
[----:B------:R-:W-:Y:S01]  /*0b30*/  FADD R15, R8, -R15 ;  /* 0x8000000f080f7221 */ /* 0x000fe20000000000 */
[----:B------:R-:W-:Y:S01]  /*0b40*/  FFMA R18, R11, R11, R18 ;  /* 0x0000000b0b127223 */ /* 0x000fe20000000012 */
[----:B------:R-:W-:-:S02]  /*0b50*/  FADD R13, R6, -R13 ;  /* 0x8000000d060d7221 */ /* 0x000fc40000000000 */
[----:B------:R-:W-:Y:S02]  /*0b60*/  FFMA R20, R15, R15, R20 ;  /* 0x0000000f0f147223 */ /* 0x000fe40000000014 */
[----:B------:R-:W-:Y:S01]  /*0b70*/  FSETP.GTU.AND P1, PT, R18, UR4, PT ;  /* 0x0000000412007c0b */ /* 0x000fe2000bf2c000 */
[----:B------:R-:W-:Y:S01]  /*0b80*/  FFMA R12, R13, R13, R12 ;  /* 0x0000000d0d0c7223 */ /* 0x000fe2000000000c */
[----:B------:R-:W-:Y:S01]  /*0b90*/  FADD R9, R8, -R9 ;  /* 0x8000000908097221 */ /* 0x000fe20000000000 */
[----:B------:R-:W-:-:S03]  /*0ba0*/  FSETP.GTU.AND P2, PT, R20, UR4, PT ;  /* 0x0000000414007c0b */ /* 0x000fc6000bf4c000 */
[----:B------:R-:W-:Y:S02]  /*0bb0*/  FFMA R12, R9, R9, R12 ;  /* 0x00000009090c7223 */ /* 0x000fe4000000000c */
[----:B------:R-:W2:Y:S03]  /*0bc0*/  @!P0 LDG.E R9, desc[UR6][R2.64+0xc] ;  /* 0x00000c0602098981 */ /* 0x000ea6000c1e1900 */
[----:B------:R-:W-:Y:S02]  /*0bd0*/  FSETP.GTU.AND P3, PT, R12, UR4, PT ;  /* 0x000000040c007c0b */ /* 0x000fe4000bf6c000 */
[----:B------:R-:W3:Y:S04]  /*0be0*/  @!P1 LDG.E R11, desc[UR6][R2.64+0x1c] ;  /* 0x00001c06020b9981 */ /* 0x000ee8000c1e1900 */
[----:B------:R-:W4:Y:S07]  /*0bf0*/  @!P2 LDG.E R13, desc[UR6][R2.64+0x2c] ;  /* 0x00002c06020da981 */ /* 0x000f2e000c1e1900 */
[----:B------:R-:W4:Y:S01]  /*0c00*/  @!P3 LDG.E R15, desc[UR6][R2.64+0x3c] ;  /* 0x00003c06020fb981 */ /* 0x000f22000c1e1900 */
[----:B------:R-:W-:Y:S01]  /*0c10*/  IADD3 R10, PT, PT, R10, 0x4, RZ ;  /* 0x000000040a0a7810 */ /* 0x000fe20007ffe0ff */
[----:B--2---:R-:W-:-:S04]  /*0c20*/  @!P0 FADD R4, R4, R9 ;  /* 0x0000000904048221 */ /* 0x004fc80000000000 */
[----:B---3--:R-:W-:-:S04]  /*0c30*/  @!P1 FADD R4, R4, R11 ;  /* 0x0000000b04049221 */ /* 0x008fc80000000000 */
[----:B----4-:R-:W-:-:S04]  /*0c40*/  @!P2 FADD R4, R4, R13 ;  /* 0x0000000d0404a221 */ /* 0x010fc80000000000 */
[----:B------:R-:W-:-:S07]  /*0c50*/  @!P3 FADD R4, R4, R15 ;  /* 0x0000000f0404b221 */ /* 0x000fce0000000000 */
.L_x_6:
[----:B------:R-:W-:Y:S05]  /*0c60*/  BSYNC.RECONVERGENT B1 ;  /* 0x0000000000017941 */ /* 0x000fea0003800200 */
.L_x_5:
[----:B------:R-:W-:Y:S05]  /*0c70*/  @!P4 BRA `(.L_x_1) ;  /* 0x0000000000ccc947 */ /* 0x000fea0003800000 */
[----:B------:R-:W-:Y:S01]  /*0c80*/  ISETP.NE.AND P0, PT, R16, 0x1, PT ;  /* 0x000000011000780c */ /* 0x000fe20003f05270 */
[----:B------:R-:W-:Y:S01]  /*0c90*/  BSSY.RECONVERGENT B1, `(.L_x_7) ;  /* 0x0000020000017945 */ /* 0x000fe20003800200 */
[----:B------:R-:W-:-:S04]  /*0ca0*/  LOP3.LUT R2, R0, 0x1, RZ, 0xc0, !PT ;  /* 0x0000000100027812 */ /* 0x000fc800078ec0ff */
[----:B------:R-:W-:-:S07]  /*0cb0*/  ISETP.NE.U32.AND P2, PT, R2, 0x1, PT ;  /* 0x000000010200780c */ /* 0x000fce0003f45070 */
        /* <DEDUP_REMOVED lines=17> */
[----:B------:R-:W-:Y:S02]  /*0dd0*/  FADD R13, R6, -R13 ;  /* 0x8000000d060d7221 */ /* 0x000fe40000000000 */
[----:B------:R-:W-:Y:S02]  /*0de0*/  FFMA R12, R11, R11, R12 ;  /* 0x0000000b0b0c7223 */ /* 0x000fe4000000000c */
[----:B------:R-:W-:Y:S01]  /*0df0*/  FFMA R14, R13, R13, R14 ;  /* 0x0000000d0d0e7223 */ /* 0x000fe2000000000e */
[----:B------:R-:W-:Y:S02]  /*0e00*/  FADD R15, R8, -R15 ;  /* 0x8000000f080f7221 */ /* 0x000fe40000000000 */
[----:B-1----:R-:W-:-:S02]  /*0e10*/  FSETP.GTU.AND P0, PT, R12, UR4, PT ;  /* 0x000000040c007c0b */ /* 0x002fc4000bf0c000 */
[----:B------:R-:W-:-:S05]  /*0e20*/  FFMA R14, R15, R15, R14 ;  /* 0x0000000f0f0e7223 */ /* 0x000fca000000000e */
[----:B------:R-:W-:-:S06]  /*0e30*/  FSETP.GTU.AND P1, PT, R14, UR4, PT ;  /* 0x000000040e007c0b */ /* 0x000fcc000bf2c000 */
[----:B------:R-:W2:Y:S07]  /*0e40*/  @!P0 LDG.E R9, desc[UR6][R2.64+0xc] ;  /* 0x00000c0602098981 */ /* 0x000eae000c1e1900 */
[----:B------:R-:W3:Y:S01]  /*0e50*/  @!P1 LDG.E R11, desc[UR6][R2.64+0x1c] ;  /* 0x00001c06020b9981 */ /* 0x000ee2000c1e1900 */
[----:B------:R-:W-:Y:S01]  /*0e60*/  IADD3 R10, PT, PT, R10, 0x2, RZ ;  /* 0x000000020a0a7810 */ /* 0x000fe20007ffe0ff */
[----:B--2---:R-:W-:-:S04]  /*0e70*/  @!P0 FADD R4, R4, R9 ;  /* 0x0000000904048221 */ /* 0x004fc80000000000 */
[----:B---3--:R-:W-:-:S07]  /*0e80*/  @!P1 FADD R4, R4, R11 ;  /* 0x0000000b04049221 */ /* 0x008fce0000000000 */
.L_x_8:
[----:B------:R-:W-:Y:S05]  /*0e90*/  BSYNC.RECONVERGENT B1 ;  /* 0x0000000000017941 */ /* 0x000fea0003800200 */
.L_x_7:
[----:B------:R-:W-:Y:S05]  /*0ea0*/  @P2 BRA `(.L_x_1) ;  /* 0x0000000000402947 */ /* 0x000fea0003800000 */
[----:B------:R-:W0:Y:S01]  /*0eb0*/  LDC.64 R2, c[0x0][0x388] ;  /* 0x0000e200ff027b82 */ /* 0x000e220000000a00 */
[----:B------:R-:W1:Y:S01]  /*0ec0*/  LDCU UR4, c[0x0][0x384] ;  /* 0x00007080ff0477ac */ /* 0x000e620008000800 */
[----:B0-----:R-:W-:-:S05]  /*0ed0*/  IMAD.WIDE.U32 R10, R10, 0x10, R2 ;  /* 0x000000100a0a7825 */ /* 0x001fca00078e0002 */
[----:B------:R-:W2:Y:S04]  /*0ee0*/  LDG.E R2, desc[UR6][R10.64+0x4] ;  /* 0x000004060a027981 */ /* 0x000ea8000c1e1900 */
[----:B------:R-:W3:Y:S04]  /*0ef0*/  LDG.E R3, desc[UR6][R10.64] ;  /* 0x000000060a037981 */ /* 0x000ee8000c1e1900 */
[----:B------:R-:W4:Y:S01]  /*0f00*/  LDG.E R9, desc[UR6][R10.64+0x8] ;  /* 0x000008060a097981 */ /* 0x000f22000c1e1900 */
[----:B--2--5:R-:W-:Y:S01]  /*0f10*/  FADD R2, R7, -R2 ;  /* 0x8000000207027221 */ /* 0x024fe20000000000 */
[----:B---3--:R-:W-:-:S03]  /*0f20*/  FADD R3, R6, -R3 ;  /* 0x8000000306037221 */ /* 0x008fc60000000000 */
[----:B------:R-:W-:Y:S01]  /*0f30*/  FMUL R2, R2, R2 ;  /* 0x0000000202027220 */ /* 0x000fe20000400000 */
[----:B----4-:R-:W-:-:S03]  /*0f40*/  FADD R9, R8, -R9 ;  /* 0x8000000908097221 */ /* 0x010fc60000000000 */
[----:B------:R-:W-:-:S04]  /*0f50*/  FFMA R2, R3, R3, R2 ;  /* 0x0000000303027223 */ /* 0x000fc80000000002 */
[----:B------:R-:W-:-:S05]  /*0f60*/  FFMA R2, R9, R9, R2 ;  /* 0x0000000909027223 */ /* 0x000fca0000000002 */
[----:B-1----:R-:W-:-:S13]  /*0f70*/  FSETP.GTU.AND P0, PT, R2, UR4, PT ;  /* 0x0000000402007c0b */ /* 0x002fda000bf0c000 */
[----:B------:R-:W-:Y:S05]  /*0f80*/  @P0 BRA `(.L_x_1) ;  /* 0x0000000000080947 */ /* 0x000fea0003800000 */
[----:B------:R-:W2:Y:S02]  /*0f90*/  LDG.E R11, desc[UR6][R10.64+0xc] ;  /* 0x00000c060a0b7981 */ /* 0x000ea4000c1e1900 */
[----:B--2---:R-:W-:-:S07]  /*0fa0*/  FADD R4, R4, R11 ;  /* 0x0000000b04047221 */ /* 0x004fce0000000000 */
.L_x_1:
[----:B01----:R-:W-:Y:S05]  /*0fb0*/  BSYNC.RECONVERGENT B0 ;  /* 0x0000000000007941 */ /* 0x003fea0003800200 */
.L_x_0:
[----:B------:R-:W0:Y:S01]  /*0fc0*/  LDCU UR4, c[0x0][0x380] ;  /* 0x00007000ff0477ac */ /* 0x000e220008000800 */
[----:B------:R-:W-:Y:S01]  /*0fd0*/  BSSY.RECONVERGENT B0, `(.L_x_9) ;  /* 0x0000106000007945 */ /* 0x000fe20003800200 */
[----:B------:R-:W1:Y:S01]  /*0fe0*/  LDCU UR8, c[0x0][0x384] ;  /* 0x00007080ff0877ac */ /* 0x000e620008000800 */
[----:B0-----:R-:W-:-:S13]  /*0ff0*/  ISETP.GE.AND P0, PT, R0, UR4, PT ;  /* 0x0000000400007c0c */ /* 0x001fda000bf06270 */
[----:B-1----:R-:W-:Y:S05]  /*1000*/  @P0 BRA `(.L_x_10) ;  /* 0x0000001000080947 */ /* 0x002fea0003800000 */
[----:B------:R-:W0:Y:S01]  /*1010*/  LDC.64 R2, c[0x0][0x388] ;  /* 0x0000e200ff027b82 */ /* 0x000e220000000a00 */
[----:B------:R-:W-:Y:S01]  /*1020*/  ISETP.NE.AND P0, PT, R0, R5, PT ;  /* 0x000000050000720c */ /* 0x000fe20003f05270 */
[----:B------:R-:W-:Y:S01]  /*1030*/  BSSY.RECONVERGENT B1, `(.L_x_11) ;  /* 0x0000015000017945 */ /* 0x000fe20003800200 */
[----:B0-----:R-:W-:-:S11]  /*1040*/  IMAD.WIDE R12, R5, 0x10, R2 ;  /* 0x00000010050c7825 */ /* 0x001fd600078e0202 */
[----:B------:R-:W-:Y:S05]  /*1050*/  @!P0 BRA `(.L_x_12) ;  /* 0x0000000000488947 */ /* 0x000fea0003800000 */
[----:B-----5:R-:W-:Y:S01]  /*1060*/  IMAD.WIDE.U32 R6, R0, 0x10, R2 ;  /* 0x0000001000067825 */ /* 0x020fe200078e0002 */
[----:B------:R-:W2:Y:S01]  /*1070*/  LDG.E R10, desc[UR6][R12.64+0x4] ;  /* 0x000004060c0a7981 */ /* 0x000ea2000c1e1900 */
[----:B------:R-:W0:Y:S03]  /*1080*/  LDCU UR5, c[0x0][0x384] ;  /* 0x00007080ff0577ac */ /* 0x000e260008000800 */
[----:B------:R-:W2:Y:S04]  /*1090*/  LDG.E R11, desc[UR6][R6.64+0x4] ;  /* 0x00000406060b7981 */ /* 0x000ea8000c1e1900 */
[----:B------:R-:W3:Y:S04]  /*10a0*/  LDG.E R8, desc[UR6][R12.64] ;  /* 0x000000060c087981 */ /* 0x000ee8000c1e1900 */
[----:B------:R-:W3:Y:S04]  /*10b0*/  LDG.E R9, desc[UR6][R6.64] ;  /* 0x0000000606097981 */ /* 0x000ee8000c1e1900 */
[----:B------:R-:W4:Y:S04]  /*10c0*/  LDG.E R14, desc[UR6][R12.64+0x8] ;  /* 0x000008060c0e7981 */ /* 0x000f28000c1e1900 */
[----:B------:R-:W4:Y:S01]  /*10d0*/  LDG.E R15, desc[UR6][R6.64+0x8] ;  /* 0x00000806060f7981 */ /* 0x000f22000c1e1900 */
[----:B--2---:R-:W-:Y:S01]  /*10e0*/  FADD R10, R10, -R11 ;  /* 0x8000000b0a0a7221 */ /* 0x004fe20000000000 */
[----:B---3--:R-:W-:-:S03]  /*10f0*/  FADD R8, R8, -R9 ;  /* 0x8000000908087221 */ /* 0x008fc60000000000 */
[----:B------:R-:W-:-:S04]  /*1100*/  FMUL R9, R10, R10 ;  /* 0x0000000a0a097220 */ /* 0x000fc80000400000 */
[----:B------:R-:W-:Y:S01]  /*1110*/  FFMA R9, R8, R8, R9 ;  /* 0x0000000808097223 */ /* 0x000fe20000000009 */
[----:B----4-:R-:W-:-:S04]  /*1120*/  FADD R14, R14, -R15 ;  /* 0x8000000f0e0e7221 */ /* 0x010fc80000000000 */
[----:B------:R-:W-:-:S05]  /*1130*/  FFMA R9, R14, R14, R9 ;  /* 0x0000000e0e097223 */ /* 0x000fca0000000009 */
[----:B0-----:R-:W-:-:S13]  /*1140*/  FSETP.GTU.AND P0, PT, R9, UR5, PT ;  /* 0x0000000509007c0b */ /* 0x001fda000bf0c000 */
[----:B------:R-:W-:Y:S05]  /*1150*/  @P0 BRA `(.L_x_12) ;  /* 0x0000000000080947 */ /* 0x000fea0003800000 */
[----:B------:R-:W2:Y:S02]  /*1160*/  LDG.E R7, desc[UR6][R6.64+0xc] ;  /* 0x00000c0606077981 */ /* 0x000ea4000c1e1900 */
[----:B--2---:R-:W-:-:S07]  /*1170*/  FADD R4, R4, R7 ;  /* 0x0000000704047221 */ /* 0x004fce0000000000 */
.L_x_12:
[----:B------:R-:W-:Y:S05]  /*1180*/  BSYNC.RECONVERGENT B1 ;  /* 0x0000000000017941 */ /* 0x000fea0003800200 */
.L_x_11:
[----:B------:R-:W-:-:S04]  /*1190*/  IADD3 R0, PT, PT, R0, 0x1, RZ ;  /* 0x0000000100007810 */ /* 0x000fc80007ffe0ff */
[----:B------:R-:W-:-:S13]  /*11a0*/  ISETP.GE.AND P0, PT, R0, UR4, PT ;  /* 0x0000000400007c0c */ /* 0x000fda000bf06270 */
[----:B------:R-:W-:Y:S05]  /*11b0*/  @P0 BRA `(.L_x_10) ;  /* 0x0000000c009c0947 */ /* 0x000fea0003800000 */
[----:B-----5:R0:W5:Y:S04]  /*11c0*/  LDG.E R6, desc[UR6][R12.64] ;  /* 0x000000060c067981 */ /* 0x020168000c1e1900 */
[----:B------:R0:W5:Y:S04]  /*11d0*/  LDG.E R7, desc[UR6][R12.64+0x4] ;  /* 0x000004060c077981 */ /* 0x000168000c1e1900 */
[----:B------:R0:W5:Y:S01]  /*11e0*/  LDG.E R8, desc[UR6][R12.64+0x8] ;  /* 0x000008060c087981 */ /* 0x000162000c1e1900 */
[C---:B------:R-:W-:Y:S01]  /*11f0*/  IADD3 R11, PT, PT, R0.reuse, -UR4, RZ ;  /* 0x80000004000b7c10 */ /* 0x040fe2000fffe0ff */
[----:B------:R-:W-:Y:S01]  /*1200*/  BSSY.RECONVERGENT B1, `(.L_x_13) ;  /* 0x0000073000017945 */ /* 0x000fe20003800200 */
[----:B------:R-:W-:-:S02]  /*1210*/  IADD3 R9, PT, PT, -R0, UR4, RZ ;  /* 0x0000000400097c10 */ /* 0x000fc4000fffe1ff */
[----:B------:R-:W-:Y:S02]  /*1220*/  ISETP.GT.U32.AND P1, PT, R11, -0x8, PT ;  /* 0xfffffff80b00780c */ /* 0x000fe40003f24070 */
[----:B------:R-:W-:-:S04]  /*1230*/  LOP3.LUT R10, R9, 0x7, RZ, 0xc0, !PT ;  /* 0x00000007090a7812 */ /* 0x000fc800078ec0ff */
[----:B------:R-:W-:-:S07]  /*1240*/  ISETP.NE.AND P0, PT, R10, RZ, PT ;  /* 0x000000ff0a00720c */ /* 0x000fce0003f05270 */
[----:B0-----:R-:W-:Y:S06]  /*1250*/  @P1 BRA `(.L_x_14) ;  /* 0x0000000400b41947 */ /* 0x001fec0003800000 */
[----:B------:R-:W-:Y:S01]  /*1260*/  IMAD.WIDE.U32 R2, R0, 0x10, R2 ;  /* 0x0000001000027825 */ /* 0x000fe200078e0002 */
[----:B------:R-:W-:Y:S02]  /*1270*/  LOP3.LUT R11, R9, 0xfffffff8, RZ, 0xc0, !PT ;  /* 0xfffffff8090b7812 */ /* 0x000fe400078ec0ff */
[----:B------:R-:W-:Y:S02]  /*1280*/  IADD3 R12, P1, PT, R2, 0x40, RZ ;  /* 0x00000040020c7810 */ /* 0x000fe40007f3e0ff */
[----:B------:R-:W-:Y:S02]  /*1290*/  IADD3 R11, PT, PT, -R11, RZ, RZ ;  /* 0x000000ff0b0b7210 */ /* 0x000fe40007ffe1ff */
[----:B------:R-:W-:-:S09]  /*12a0*/  IADD3.X R13, PT, PT, RZ, R3, RZ, P1, !PT ;  /* 0x00000003ff0d7210 */ /* 0x000fd20000ffe4ff */
.L_x_15:
        /* <DEDUP_REMOVED lines=31> */
[----:B------:R-:W-:Y:S01]  /*14a0*/  FSETP.GTU.AND P1, PT, R23, UR8, PT ;  /* 0x0000000817007c0b */ /* 0x000fe2000bf2c000 */
        /* <DEDUP_REMOVED lines=60> */
[----:B------:R-:W-:Y:S02]  /*1870*/  IADD3 R11, PT, PT, R11, 0x8, RZ ;  /* 0x000000080b0b7810 */ /* 0x000fe40007ffe0ff */
        /* <DEDUP_REMOVED lines=11> */
.L_x_14:
[----:B------:R-:W-:Y:S05]  /*1930*/  BSYNC.RECONVERGENT B1 ;  /* 0x0000000000017941 */ /* 0x000fea0003800200 */
.L_x_13:
        /* <DEDUP_REMOVED lines=58> */
.L_x_17:
[----:B------:R-:W-:Y:S05]  /*1ce0*/  BSYNC.RECONVERGENT B1 ;  /* 0x0000000000017941 */ /* 0x000fea0003800200 */
.L_x_16:
        /* <DEDUP_REMOVED lines=34> */
.L_x_19:
[----:B------:R-:W-:Y:S05]  /*1f10*/  BSYNC.RECONVERGENT B1 ;  /* 0x0000000000017941 */ /* 0x000fea0003800200 */
.L_x_18:
        /* <DEDUP_REMOVED lines=17> */
.L_x_10:
[----:B------:R-:W-:Y:S05]  /*2030*/  BSYNC.RECONVERGENT B0 ;  /* 0x0000000000007941 */ /* 0x000fea0003800200 */
.L_x_9:
[----:B------:R-:W0:Y:S02]  /*2040*/  LDC.64 R2, c[0x0][0x390] ;  /* 0x0000e400ff027b82 */ /* 0x000e240000000a00 */
[----:B0-----:R-:W-:-:S05]  /*2050*/  IMAD.WIDE R2, R5, 0x4, R2 ;  /* 0x0000000405027825 */ /* 0x001fca00078e0202 */
[----:B------:R-:W-:Y:S01]  /*2060*/  STG.E desc[UR6][R2.64], R4 ;  /* 0x0000000402007986 */ /* 0x000fe2000c101906 */
[----:B------:R-:W-:Y:S05]  /*2070*/  EXIT ;  /* 0x000000000000794d */ /* 0x000fea0003800000 */
.L_x_20:
[----:B------:R-:W-:-:S00]  /*2080*/  BRA `(.L_x_20) ;  /* 0xfffffffc00fc7947 */ /* 0x000fc0000383ffff */
[----:B------:R-:W-:-:S00]  /*2090*/  NOP ;  /* 0x0000000000007918 */ /* 0x000fc00000000000 */
        /* <DEDUP_REMOVED lines=14> */
.L_x_21:


//--------------------- .nv.shared.reserved.0     --------------------------
	.section	.nv.shared.reserved.0,"aw",@nobits
	.weak		__nv_reservedSMEM_offset_0_alias
	.size		__nv_reservedSMEM_offset_0_alias, 0, 64
	.other		__nv_reservedSMEM_offset_0_alias,@"STO_CUDA_RESERVED_SHARED STV_DEFAULT"
__nv_reservedSMEM_offset_0_alias:
	.zero		0
	.zero		64


//--------------------- .nv.constant0._Z10threadCodeifP4axisPf --------------------------
	.section	.nv.constant0._Z10threadCodeifP4axisPf,"a",@progbits
	.sectionflags	@""
	.align	4
.nv.constant0._Z10threadCodeifP4axisPf:
	.zero		920


//--------------------- SYMBOLS --------------------------

	.type		.nv.reservedSmem.offset0,@object
	.size		.nv.reservedSmem.offset0,0x4
